	.headerflags	@"EF_CUDA_TEXMODE_UNIFIED EF_CUDA_64BIT_ADDRESS EF_CUDA_ACCELERATORS EF_CUDA_SM90 EF_CUDA_VIRTUAL_SM(EF_CUDA_SM90)"
	.elftype	@"ET_EXEC"


//--------------------- .nv.info                  --------------------------
	.section	.nv.info,"",@"SHT_CUDA_INFO"
	.align	4


	//----- nvinfo : EIATTR_REGCOUNT
	.align		4
        /*0000*/ 	.byte	0x04, 0x2f
        /*0002*/ 	.short	(.L_3 - .L_2)
	.align		4
.L_2:
        /*0004*/ 	.word	index@(triton_poi_fused__native_batch_norm_legit_no_training_37)
        /*0008*/ 	.word	0x00000010


	//----- nvinfo : EIATTR_MIN_STACK_SIZE
	.align		4
.L_3:
        /*000c*/ 	.byte	0x04, 0x12
        /*000e*/ 	.short	(.L_5 - .L_4)
	.align		4
.L_4:
        /*0010*/ 	.word	index@(triton_poi_fused__native_batch_norm_legit_no_training_37)
        /*0014*/ 	.word	0x00000000


	//----- nvinfo : EIATTR_FRAME_SIZE
	.align		4
.L_5:
        /*0018*/ 	.byte	0x04, 0x11
        /*001a*/ 	.short	(.L_7 - .L_6)
	.align		4
.L_6:
        /*001c*/ 	.word	index@(triton_poi_fused__native_batch_norm_legit_no_training_37)
        /*0020*/ 	.word	0x00000000


	//----- nvinfo : EIATTR_MIN_STACK_SIZE
	.align		4
.L_7:
        /*0024*/ 	.byte	0x04, 0x12
        /*0026*/ 	.short	(.L_9 - .L_8)
	.align		4
.L_8:
        /*0028*/ 	.word	index@(triton_poi_fused__native_batch_norm_legit_no_training_37)
        /*002c*/ 	.word	0x00000000
.L_9:


//--------------------- .nv.info.triton_poi_fused__native_batch_norm_legit_no_training_37 --------------------------
	.section	.nv.info.triton_poi_fused__native_batch_norm_legit_no_training_37,"",@"SHT_CUDA_INFO"
	.sectionflags	@""
	.align	4


	//----- nvinfo : EIATTR_CUDA_API_VERSION
	.align		4
        /*0000*/ 	.byte	0x04, 0x37
        /*0002*/ 	.short	(.L_11 - .L_10)
.L_10:
        /*0004*/ 	.word	0x0000007c


	//----- nvinfo : EIATTR_KPARAM_INFO
	.align		4
.L_11:
        /*0008*/ 	.byte	0x04, 0x17
        /*000a*/ 	.short	(.L_13 - .L_12)
.L_12:
        /*000c*/ 	.word	0x00000000
        /*0010*/ 	.short	0x0006
        /*0012*/ 	.short	0x0030
        /*0014*/ 	.byte	0x00, 0xf0, 0x11, 0x00


	//----- nvinfo : EIATTR_KPARAM_INFO
	.align		4
.L_13:
        /*0018*/ 	.byte	0x04, 0x17
        /*001a*/ 	.short	(.L_15 - .L_14)
.L_14:
        /*001c*/ 	.word	0x00000000
        /*0020*/ 	.short	0x0005
        /*0022*/ 	.short	0x0028
        /*0024*/ 	.byte	0x00, 0xf4, 0x21, 0x00


	//----- nvinfo : EIATTR_KPARAM_INFO
	.align		4
.L_15:
        /*0028*/ 	.byte	0x04, 0x17
        /*002a*/ 	.short	(.L_17 - .L_16)
.L_16:
        /*002c*/ 	.word	0x00000000
        /*0030*/ 	.short	0x0004
        /*0032*/ 	.short	0x0020
        /*0034*/ 	.byte	0x00, 0xf4, 0x21, 0x00


	//----- nvinfo : EIATTR_KPARAM_INFO
	.align		4
.L_17:
        /*0038*/ 	.byte	0x04, 0x17
        /*003a*/ 	.short	(.L_19 - .L_18)
.L_18:
        /*003c*/ 	.word	0x00000000
        /*0040*/ 	.short	0x0003
        /*0042*/ 	.short	0x0018
        /*0044*/ 	.byte	0x00, 0xf4, 0x21, 0x00


	//----- nvinfo : EIATTR_KPARAM_INFO
	.align		4
.L_19:
        /*0048*/ 	.byte	0x04, 0x17
        /*004a*/ 	.short	(.L_21 - .L_20)
.L_20:
        /*004c*/ 	.word	0x00000000
        /*0050*/ 	.short	0x0002
        /*0052*/ 	.short	0x0010
        /*0054*/ 	.byte	0x00, 0xf4, 0x21, 0x00


	//----- nvinfo : EIATTR_KPARAM_INFO
	.align		4
.L_21:
        /*0058*/ 	.byte	0x04, 0x17
        /*005a*/ 	.short	(.L_23 - .L_22)
.L_22:
        /*005c*/ 	.word	0x00000000
        /*0060*/ 	.short	0x0001
        /*0062*/ 	.short	0x0008
        /*0064*/ 	.byte	0x00, 0xf4, 0x21, 0x00


	//----- nvinfo : EIATTR_KPARAM_INFO
	.align		4
.L_23:
        /*0068*/ 	.byte	0x04, 0x17
        /*006a*/ 	.short	(.L_25 - .L_24)
.L_24:
        /*006c*/ 	.word	0x00000000
        /*0070*/ 	.short	0x0000
        /*0072*/ 	.short	0x0000
        /*0074*/ 	.byte	0x00, 0xf4, 0x21, 0x00


	//----- nvinfo : EIATTR_SPARSE_MMA_MASK
	.align		4
.L_25:
        /*0078*/ 	.byte	0x03, 0x50
        /*007a*/ 	.short	0x0000


	//----- nvinfo : EIATTR_MAXREG_COUNT
	.align		4
        /*007c*/ 	.byte	0x03, 0x1b
        /*007e*/ 	.short	0x00ff


	//----- nvinfo : EIATTR_EXIT_INSTR_OFFSETS
	.align		4
        /*0080*/ 	.byte	0x04, 0x1c
        /*0082*/ 	.short	(.L_27 - .L_26)


	//   ....[0]....
.L_26:
        /*0084*/ 	.word	0x000002d0


	//----- nvinfo : EIATTR_REQNTID
	.align		4
.L_27:
        /*0088*/ 	.byte	0x04, 0x10
        /*008a*/ 	.short	(.L_29 - .L_28)
.L_28:
        /*008c*/ 	.word	0x00000080
        /*0090*/ 	.word	0x00000001
        /*0094*/ 	.word	0x00000001


	//----- nvinfo : EIATTR_CBANK_PARAM_SIZE
	.align		4
.L_29:
        /*0098*/ 	.byte	0x03, 0x19
        /*009a*/ 	.short	0x0034


	//----- nvinfo : EIATTR_PARAM_CBANK
	.align		4
        /*009c*/ 	.byte	0x04, 0x0a
        /*009e*/ 	.short	(.L_31 - .L_30)
	.align		4
.L_30:
        /*00a0*/ 	.word	index@(.nv.constant0.triton_poi_fused__native_batch_norm_legit_no_training_37)
        /*00a4*/ 	.short	0x0210
        /*00a6*/ 	.short	0x0034


	//----- nvinfo : EIATTR_SW_WAR
	.align		4
.L_31:
        /*00a8*/ 	.byte	0x04, 0x36
        /*00aa*/ 	.short	(.L_33 - .L_32)
.L_32:
        /*00ac*/ 	.word	0x00000008
.L_33:


//--------------------- .nv.callgraph             --------------------------
	.section	.nv.callgraph,"",@"SHT_CUDA_CALLGRAPH"
	.align	4
	.sectionentsize	8
	.align		4
        /*0000*/ 	.word	0x00000000
	.align		4
        /*0004*/ 	.word	0xffffffff
	.align		4
        /*0008*/ 	.word	0x00000000
	.align		4
        /*000c*/ 	.word	0xfffffffe
	.align		4
        /*0010*/ 	.word	0x00000000
	.align		4
        /*0014*/ 	.word	0xfffffffd
	.align		4
        /*0018*/ 	.word	0x00000000
	.align		4
        /*001c*/ 	.word	0xfffffffc


//--------------------- .nv.constant4             --------------------------
	.section	.nv.constant4,"a",@progbits
	.align	8
	.align		8
.nv.constant4:
        /*0000*/ 	.dword	_$_str
	.align		8
        /*0008*/ 	.dword	_$_str_$_2


//--------------------- .text.triton_poi_fused__native_batch_norm_legit_no_training_37 --------------------------
	.section	.text.triton_poi_fused__native_batch_norm_legit_no_training_37,"ax",@progbits
	.align	128
        .global         triton_poi_fused__native_batch_norm_legit_no_training_37
        .type           triton_poi_fused__native_batch_norm_legit_no_training_37,@function
        .size           triton_poi_fused__native_batch_norm_legit_no_training_37,(.L_x_1 - triton_poi_fused__native_batch_norm_legit_no_training_37)
        .other          triton_poi_fused__native_batch_norm_legit_no_training_37,@"STO_CUDA_ENTRY STV_DEFAULT"
triton_poi_fused__native_batch_norm_legit_no_training_37:
.text.triton_poi_fused__native_batch_norm_legit_no_training_37:
[----:B------:R-:W-:Y:S01]  /*0000*/  LDC R1, c[0x0][0x28] ;  /* 0x00000a00ff017b82 */ /* 0x000fe20000000800 */
[----:B------:R-:W1:Y:S07]  /*0010*/  S2R R0, SR_TID.X ;  /* 0x0000000000007919 */ /* 0x000e6e0000002100 */
[----:B------:R-:W2:Y:S01]  /*0020*/  LDC.64 R6, c[0x0][0x220] ;  /* 0x00008800ff067b82 */ /* 0x000ea20000000a00 */
[----:B------:R-:W-:Y:S01]  /*0030*/  ULDC.64 UR4, c[0x0][0x208] ;  /* 0x0000820000047ab9 */ /* 0x000fe20000000a00 */
[----:B------:R-:W3:Y:S06]  /*0040*/  S2R R3, SR_CTAID.X ;  /* 0x0000000000037919 */ /* 0x000eec0000002500 */
[----:B------:R-:W4:Y:S08]  /*0050*/  LDC.64 R4, c[0x0][0x218] ;  /* 0x00008600ff047b82 */ /* 0x000f300000000a00 */
[----:B------:R-:W5:Y:S08]  /*0060*/  LDC.64 R8, c[0x0][0x228] ;  /* 0x00008a00ff087b82 */ /* 0x000f700000000a00 */
[----:B------:R-:W5:Y:S01]  /*0070*/  LDC.64 R10, c[0x0][0x230] ;  /* 0x00008c00ff0a7b82 */ /* 0x000f620000000a00 */
[----:B-1----:R-:W-:-:S02]  /*0080*/  LOP3.LUT R0, R0, 0x7f, RZ, 0xc0, !PT ;  /* 0x0000007f00007812 */ /* 0x002fc400078ec0ff */
[----:B---3--:R-:W-:Y:S02]  /*0090*/  SHF.R.S32.HI R2, RZ, 0x18, R3 ;  /* 0x00000018ff027819 */ /* 0x008fe40000011403 */
[----:B------:R-:W-:Y:S02]  /*00a0*/  LEA R0, R3, R0, 0x7 ;  /* 0x0000000003007211 */ /* 0x000fe400078e38ff */
[----:B------:R-:W-:-:S04]  /*00b0*/  SGXT R3, R2, 0x1 ;  /* 0x000000010203781a */ /* 0x000fc80000000200 */
[----:B------:R-:W-:-:S04]  /*00c0*/  LEA.HI R3, R3, R0, RZ, 0x7 ;  /* 0x0000000003037211 */ /* 0x000fc800078f38ff */
[----:B------:R-:W-:-:S04]  /*00d0*/  SHF.R.S32.HI R3, RZ, 0x7, R3 ;  /* 0x00000007ff037819 */ /* 0x000fc80000011403 */
[----:B------:R-:W-:-:S04]  /*00e0*/  LEA.HI R2, R3, R3, RZ, 0x6 ;  /* 0x0000000303027211 */ /* 0x000fc800078f30ff */
[----:B------:R-:W-:-:S04]  /*00f0*/  LOP3.LUT R2, R2, 0xffffffc0, RZ, 0xc0, !PT ;  /* 0xffffffc002027812 */ /* 0x000fc800078ec0ff */
[----:B------:R-:W-:Y:S02]  /*0100*/  IADD3 R13, R3, -R2, RZ ;  /* 0x80000002030d7210 */ /* 0x000fe40007ffe0ff */
[----:B------:R-:W1:Y:S03]  /*0110*/  LDC.64 R2, c[0x0][0x210] ;  /* 0x00008400ff027b82 */ /* 0x000e660000000a00 */
[----:B--2---:R-:W-:-:S06]  /*0120*/  IMAD.WIDE R6, R13, 0x4, R6 ;  /* 0x000000040d067825 */ /* 0x004fcc00078e0206 */
[----:B------:R-:W2:Y:S01]  /*0130*/  LDG.E.EL R6, desc[UR4][R6.64] ;  /* 0x0000000406067981 */ /* 0x000ea2000c2e1900 */
[----:B----4-:R-:W-:-:S04]  /*0140*/  IMAD.WIDE R4, R13, 0x4, R4 ;  /* 0x000000040d047825 */ /* 0x010fc800078e0204 */
[C---:B-----5:R-:W-:Y:S02]  /*0150*/  IMAD.WIDE R8, R13.reuse, 0x4, R8 ;  /* 0x000000040d087825 */ /* 0x060fe400078e0208 */
[----:B------:R3:W4:Y:S02]  /*0160*/  LDG.E.EL R5, desc[UR4][R4.64] ;  /* 0x0000000404057981 */ /* 0x000724000c2e1900 */
[----:B0-----:R-:W-:Y:S02]  /*0170*/  IMAD.WIDE R10, R13, 0x4, R10 ;  /* 0x000000040d0a7825 */ /* 0x001fe400078e020a */
[----:B------:R-:W5:Y:S02]  /*0180*/  LDG.E.EL R8, desc[UR4][R8.64] ;  /* 0x0000000408087981 */ /* 0x000f64000c2e1900 */
[C---:B-1----:R-:W-:Y:S02]  /*0190*/  IMAD.WIDE R2, R0.reuse, 0x4, R2 ;  /* 0x0000000400027825 */ /* 0x042fe400078e0202 */
[----:B------:R-:W5:Y:S04]  /*01a0*/  LDG.E.EL R11, desc[UR4][R10.64] ;  /* 0x000000040a0b7981 */ /* 0x000f68000c2e1900 */
[----:B------:R0:W4:Y:S01]  /*01b0*/  LDG.E R12, desc[UR4][R2.64] ;  /* 0x00000004020c7981 */ /* 0x000122000c1e1900 */
[----:B---3--:R-:W-:Y:S01]  /*01c0*/  HFMA2.MMA R4, -RZ, RZ, 1.625, 0 ;  /* 0x3e800000ff047435 */ /* 0x008fe200000001ff */
[----:B0-----:R-:W0:Y:S02]  /*01d0*/  LDC.64 R2, c[0x0][0x238] ;  /* 0x00008e00ff027b82 */ /* 0x001e240000000a00 */
[----:B0-----:R-:W-:-:S04]  /*01e0*/  IMAD.WIDE R2, R0, 0x4, R2 ;  /* 0x0000000400027825 */ /* 0x001fc800078e0202 */
[----:B--2---:R-:W-:-:S04]  /*01f0*/  FADD R6, R6, 9.9999997473787516356e-06 ;  /* 0x3727c5ac06067421 */ /* 0x004fc80000000000 */
[----:B------:R-:W0:Y:S02]  /*0200*/  MUFU.SQRT R7, R6 ;  /* 0x0000000600077308 */ /* 0x000e240000002000 */
[C---:B0-----:R-:W-:Y:S02]  /*0210*/  FSETP.GT.AND P0, PT, R7.reuse, 8.50705917302346158658e+37, PT ;  /* 0x7e8000000700780b */ /* 0x041fe40003f04000 */
[----:B------:R-:W-:-:S11]  /*0220*/  FSETP.GEU.AND P1, PT, R7, 1.175494350822287508e-38, PT ;  /* 0x008000000700780b */ /* 0x000fd60003f2e000 */
[----:B------:R-:W-:-:S04]  /*0230*/  @P0 FMUL R7, R7, 0.25 ;  /* 0x3e80000007070820 */ /* 0x000fc80000400000 */
[----:B------:R-:W-:-:S06]  /*0240*/  @!P1 FMUL R7, R7, 16777216 ;  /* 0x4b80000007079820 */ /* 0x000fcc0000400000 */
[----:B------:R-:W0:Y:S01]  /*0250*/  MUFU.RCP R7, R7 ;  /* 0x0000000700077308 */ /* 0x000e220000001000 */
[----:B------:R-:W-:Y:S01]  /*0260*/  FSEL R4, R4, 1, P0 ;  /* 0x3f80000004047808 */ /* 0x000fe20000000000 */
[----:B----4-:R-:W-:-:S04]  /*0270*/  FADD R5, R12, -R5 ;  /* 0x800000050c057221 */ /* 0x010fc80000000000 */
[----:B------:R-:W-:-:S04]  /*0280*/  @!P1 FMUL R4, R4, 16777216 ;  /* 0x4b80000004049820 */ /* 0x000fc80000400000 */
[----:B0-----:R-:W-:-:S04]  /*0290*/  FMUL R4, R7, R4 ;  /* 0x0000000407047220 */ /* 0x001fc80000400000 */
[----:B------:R-:W-:-:S04]  /*02a0*/  FMUL R4, R5, R4 ;  /* 0x0000000405047220 */ /* 0x000fc80000400000 */
[----:B-----5:R-:W-:-:S05]  /*02b0*/  FFMA R11, R8, R4, R11 ;  /* 0x00000004080b7223 */ /* 0x020fca000000000b */
[----:B------:R-:W-:Y:S01]  /*02c0*/  STG.E desc[UR4][R2.64], R11 ;  /* 0x0000000b02007986 */ /* 0x000fe2000c101904 */
[----:B------:R-:W-:Y:S05]  /*02d0*/  EXIT ;  /* 0x000000000000794d */ /* 0x000fea0003800000 */
.L_x_0:
[----:B------:R-:W-:-:S00]  /*02e0*/  BRA `(.L_x_0) ;  /* 0xfffffffc00fc7947 */ /* 0x000fc0000383ffff */
[----:B------:R-:W-:-:S00]  /*02f0*/  NOP ;  /* 0x0000000000007918 */ /* 0x000fc00000000000 */
        /* <DEDUP_REMOVED lines=8> */
.L_x_1:


//--------------------- .nv.global.init           --------------------------
	.section	.nv.global.init,"aw",@progbits
.nv.global.init:
	.type		_$_str,@object
	.size		_$_str,(_$_str_$_2 - _$_str)
_$_str:
        /*0000*/ 	.byte	0x5f, 0x5f, 0x43, 0x55, 0x44, 0x41, 0x5f, 0x46, 0x54, 0x5a, 0x00
	.type		_$_str_$_2,@object
	.size		_$_str_$_2,(.L_1 - _$_str_$_2)
_$_str_$_2:
        /*000b*/ 	.byte	0x5f, 0x5f, 0x43, 0x55, 0x44, 0x41, 0x5f, 0x50, 0x52, 0x45, 0x43, 0x5f, 0x53, 0x51, 0x52, 0x54
        /*001b*/ 	.byte	0x00
.L_1:


//--------------------- .nv.constant0.triton_poi_fused__native_batch_norm_legit_no_training_37 --------------------------
	.section	.nv.constant0.triton_poi_fused__native_batch_norm_legit_no_training_37,"a",@progbits
	.sectionflags	@""
	.align	4
.nv.constant0.triton_poi_fused__native_batch_norm_legit_no_training_37:
	.zero		580
